	.headerflags	@"EF_CUDA_TEXMODE_UNIFIED EF_CUDA_64BIT_ADDRESS EF_CUDA_ACCELERATORS EF_CUDA_SM90 EF_CUDA_VIRTUAL_SM(EF_CUDA_SM90)"
	.elftype	@"ET_EXEC"


//--------------------- .nv.info                  --------------------------
	.section	.nv.info,"",@"SHT_CUDA_INFO"
	.align	4


	//----- nvinfo : EIATTR_REGCOUNT
	.align		4
        /*0000*/ 	.byte	0x04, 0x2f
        /*0002*/ 	.short	(.L_2 - .L_1)
	.align		4
.L_1:
        /*0004*/ 	.word	index@(triton_poi_fused_convolution_tanh_10)
        /*0008*/ 	.word	0x0000000c


	//----- nvinfo : EIATTR_MIN_STACK_SIZE
	.align		4
.L_2:
        /*000c*/ 	.byte	0x04, 0x12
        /*000e*/ 	.short	(.L_4 - .L_3)
	.align		4
.L_3:
        /*0010*/ 	.word	index@(triton_poi_fused_convolution_tanh_10)
        /*0014*/ 	.word	0x00000000


	//----- nvinfo : EIATTR_FRAME_SIZE
	.align		4
.L_4:
        /*0018*/ 	.byte	0x04, 0x11
        /*001a*/ 	.short	(.L_6 - .L_5)
	.align		4
.L_5:
        /*001c*/ 	.word	index@(triton_poi_fused_convolution_tanh_10)
        /*0020*/ 	.word	0x00000000


	//----- nvinfo : EIATTR_MIN_STACK_SIZE
	.align		4
.L_6:
        /*0024*/ 	.byte	0x04, 0x12
        /*0026*/ 	.short	(.L_8 - .L_7)
	.align		4
.L_7:
        /*0028*/ 	.word	index@(triton_poi_fused_convolution_tanh_10)
        /*002c*/ 	.word	0x00000000
.L_8:


//--------------------- .nv.info.triton_poi_fused_convolution_tanh_10 --------------------------
	.section	.nv.info.triton_poi_fused_convolution_tanh_10,"",@"SHT_CUDA_INFO"
	.sectionflags	@""
	.align	4


	//----- nvinfo : EIATTR_CUDA_API_VERSION
	.align		4
        /*0000*/ 	.byte	0x04, 0x37
        /*0002*/ 	.short	(.L_10 - .L_9)
.L_9:
        /*0004*/ 	.word	0x0000007c


	//----- nvinfo : EIATTR_KPARAM_INFO
	.align		4
.L_10:
        /*0008*/ 	.byte	0x04, 0x17
        /*000a*/ 	.short	(.L_12 - .L_11)
.L_11:
        /*000c*/ 	.word	0x00000000
        /*0010*/ 	.short	0x0002
        /*0012*/ 	.short	0x0010
        /*0014*/ 	.byte	0x00, 0xf0, 0x11, 0x00


	//----- nvinfo : EIATTR_KPARAM_INFO
	.align		4
.L_12:
        /*0018*/ 	.byte	0x04, 0x17
        /*001a*/ 	.short	(.L_14 - .L_13)
.L_13:
        /*001c*/ 	.word	0x00000000
        /*0020*/ 	.short	0x0001
        /*0022*/ 	.short	0x0008
        /*0024*/ 	.byte	0x00, 0xf4, 0x21, 0x00


	//----- nvinfo : EIATTR_KPARAM_INFO
	.align		4
.L_14:
        /*0028*/ 	.byte	0x04, 0x17
        /*002a*/ 	.short	(.L_16 - .L_15)
.L_15:
        /*002c*/ 	.word	0x00000000
        /*0030*/ 	.short	0x0000
        /*0032*/ 	.short	0x0000
        /*0034*/ 	.byte	0x00, 0xf4, 0x21, 0x00


	//----- nvinfo : EIATTR_SPARSE_MMA_MASK
	.align		4
.L_16:
        /*0038*/ 	.byte	0x03, 0x50
        /*003a*/ 	.short	0x0000


	//----- nvinfo : EIATTR_MAXREG_COUNT
	.align		4
        /*003c*/ 	.byte	0x03, 0x1b
        /*003e*/ 	.short	0x00ff


	//----- nvinfo : EIATTR_EXIT_INSTR_OFFSETS
	.align		4
        /*0040*/ 	.byte	0x04, 0x1c
        /*0042*/ 	.short	(.L_18 - .L_17)


	//   ....[0]....
.L_17:
        /*0044*/ 	.word	0x000003c0


	//   ....[1]....
        /*0048*/ 	.word	0x000003e0


	//----- nvinfo : EIATTR_REQNTID
	.align		4
.L_18:
        /*004c*/ 	.byte	0x04, 0x10
        /*004e*/ 	.short	(.L_20 - .L_19)
.L_19:
        /*0050*/ 	.word	0x00000080
        /*0054*/ 	.word	0x00000001
        /*0058*/ 	.word	0x00000001


	//----- nvinfo : EIATTR_CRS_STACK_SIZE
	.align		4
.L_20:
        /*005c*/ 	.byte	0x04, 0x1e
        /*005e*/ 	.short	(.L_22 - .L_21)
.L_21:
        /*0060*/ 	.word	0x00000000


	//----- nvinfo : EIATTR_CBANK_PARAM_SIZE
	.align		4
.L_22:
        /*0064*/ 	.byte	0x03, 0x19
        /*0066*/ 	.short	0x0014


	//----- nvinfo : EIATTR_PARAM_CBANK
	.align		4
        /*0068*/ 	.byte	0x04, 0x0a
        /*006a*/ 	.short	(.L_24 - .L_23)
	.align		4
.L_23:
        /*006c*/ 	.word	index@(.nv.constant0.triton_poi_fused_convolution_tanh_10)
        /*0070*/ 	.short	0x0210
        /*0072*/ 	.short	0x0014


	//----- nvinfo : EIATTR_SW_WAR
	.align		4
.L_24:
        /*0074*/ 	.byte	0x04, 0x36
        /*0076*/ 	.short	(.L_26 - .L_25)
.L_25:
        /*0078*/ 	.word	0x00000008
.L_26:


//--------------------- .nv.callgraph             --------------------------
	.section	.nv.callgraph,"",@"SHT_CUDA_CALLGRAPH"
	.align	4
	.sectionentsize	8
	.align		4
        /*0000*/ 	.word	0x00000000
	.align		4
        /*0004*/ 	.word	0xffffffff
	.align		4
        /*0008*/ 	.word	0x00000000
	.align		4
        /*000c*/ 	.word	0xfffffffe
	.align		4
        /*0010*/ 	.word	0x00000000
	.align		4
        /*0014*/ 	.word	0xfffffffd
	.align		4
        /*0018*/ 	.word	0x00000000
	.align		4
        /*001c*/ 	.word	0xfffffffc


//--------------------- .nv.constant4             --------------------------
	.section	.nv.constant4,"a",@progbits
	.align	8
	.align		8
.nv.constant4:
        /*0000*/ 	.dword	_$_str


//--------------------- .text.triton_poi_fused_convolution_tanh_10 --------------------------
	.section	.text.triton_poi_fused_convolution_tanh_10,"ax",@progbits
	.align	128
        .global         triton_poi_fused_convolution_tanh_10
        .type           triton_poi_fused_convolution_tanh_10,@function
        .size           triton_poi_fused_convolution_tanh_10,(.L_x_7 - triton_poi_fused_convolution_tanh_10)
        .other          triton_poi_fused_convolution_tanh_10,@"STO_CUDA_ENTRY STV_DEFAULT"
triton_poi_fused_convolution_tanh_10:
.text.triton_poi_fused_convolution_tanh_10:
[----:B------:R-:W0:Y:S02]  /*0000*/  LDC R1, c[0x0][0x28] ;  /* 0x00000a00ff017b82 */ /* 0x000e240000000800 */
[----:B------:R-:W1:Y:S01]  /*0010*/  S2R R0, SR_TID.X ;  /* 0x0000000000007919 */ /* 0x000e620000002100 */
[----:B------:R-:W2:Y:S01]  /*0020*/  LDC.64 R2, c[0x0][0x210] ;  /* 0x00008400ff027b82 */ /* 0x000ea20000000a00 */
[----:B------:R-:W-:Y:S01]  /*0030*/  ULDC.64 UR4, c[0x0][0x208] ;  /* 0x0000820000047ab9 */ /* 0x000fe20000000a00 */
[----:B------:R-:W3:Y:S06]  /*0040*/  S2R R5, SR_CTAID.X ;  /* 0x0000000000057919 */ /* 0x000eec0000002500 */
[----:B------:R-:W4:Y:S01]  /*0050*/  LDC.64 R6, c[0x0][0x218] ;  /* 0x00008600ff067b82 */ /* 0x000f220000000a00 */
[----:B-1----:R-:W-:Y:S01]  /*0060*/  SHF.L.U32 R0, R0, 0x1, RZ ;  /* 0x0000000100007819 */ /* 0x002fe200000006ff */
[----:B----4-:R-:W4:Y:S03]  /*0070*/  LDG.E R6, desc[UR4][R6.64] ;  /* 0x0000000406067981 */ /* 0x010f26000c1e1900 */
[----:B------:R-:W-:-:S04]  /*0080*/  LOP3.LUT R0, R0, 0xfe, RZ, 0xc0, !PT ;  /* 0x000000fe00007812 */ /* 0x000fc800078ec0ff */
[----:B---3--:R-:W-:-:S04]  /*0090*/  LEA R5, R5, R0, 0x8 ;  /* 0x0000000005057211 */ /* 0x008fc800078e40ff */
[C---:B------:R-:W-:Y:S01]  /*00a0*/  ISETP.GE.AND P0, PT, R5.reuse, 0xb0, PT ;  /* 0x000000b00500780c */ /* 0x040fe20003f06270 */
[----:B--2---:R-:W-:Y:S01]  /*00b0*/  IMAD.WIDE R2, R5, 0x4, R2 ;  /* 0x0000000405027825 */ /* 0x004fe200078e0202 */
[----:B------:R-:W-:-:S11]  /*00c0*/  CS2R R4, SRZ ;  /* 0x0000000000047805 */ /* 0x000fd6000001ff00 */
[----:B------:R-:W4:Y:S01]  /*00d0*/  @!P0 LDG.E.64 R4, desc[UR4][R2.64] ;  /* 0x0000000402048981 */ /* 0x000f22000c1e1b00 */
[----:B------:R-:W-:Y:S01]  /*00e0*/  BSSY B0, `(.L_x_0) ;  /* 0x0000017000007945 */ /* 0x000fe20003800000 */
[----:B----4-:R-:W-:-:S04]  /*00f0*/  FADD R9, R6, R4 ;  /* 0x0000000406097221 */ /* 0x010fc80000000000 */
[----:B------:R-:W-:-:S05]  /*0100*/  FADD.FTZ R8, |R9|, -RZ ;  /* 0x800000ff09087221 */ /* 0x000fca0000010200 */
[----:B------:R-:W-:Y:S01]  /*0110*/  FSETP.GE.AND P1, PT, R8, 0.60000002384185791016, PT ;  /* 0x3f19999a0800780b */ /* 0x000fe20003f26000 */
[----:B------:R-:W-:-:S12]  /*0120*/  FADD R4, R6, R5 ;  /* 0x0000000506047221 */ /* 0x000fd80000000000 */
[----:B------:R-:W-:Y:S05]  /*0130*/  @!P1 BRA `(.L_x_1) ;  /* 0x0000000000289947 */ /* 0x000fea0003800000 */
[C---:B------:R-:W-:Y:S01]  /*0140*/  FMUL R0, R8.reuse, 2.8853900432586669922 ;  /* 0x4038aa3b08007820 */ /* 0x040fe20000400000 */
[----:B------:R-:W-:Y:S01]  /*0150*/  HFMA2.MMA R6, -RZ, RZ, 1.875, 0 ;  /* 0x3f800000ff067435 */ /* 0x000fe200000001ff */
[----:B------:R-:W-:-:S04]  /*0160*/  FSETP.GE.AND P1, PT, R8, 9.010913848876953125, PT ;  /* 0x41102cb40800780b */ /* 0x000fc80003f26000 */
[----:B------:R-:W1:Y:S02]  /*0170*/  MUFU.EX2 R0, R0 ;  /* 0x0000000000007308 */ /* 0x000e640000000800 */
[----:B-1----:R-:W-:-:S06]  /*0180*/  FADD R5, R0, 1 ;  /* 0x3f80000000057421 */ /* 0x002fcc0000000000 */
[----:B------:R-:W1:Y:S02]  /*0190*/  MUFU.RCP R5, R5 ;  /* 0x0000000500057308 */ /* 0x000e640000001000 */
[----:B-1----:R-:W-:-:S05]  /*01a0*/  FFMA.FTZ R6, R5, -2, R6 ;  /* 0xc000000005067823 */ /* 0x002fca0000010006 */
[----:B------:R-:W-:-:S04]  /*01b0*/  FSEL R6, R6, 1, !P1 ;  /* 0x3f80000006067808 */ /* 0x000fc80004800000 */
[----:B------:R-:W-:Y:S01]  /*01c0*/  LOP3.LUT R6, R6, 0x80000000, R9, 0xf8, !PT ;  /* 0x8000000006067812 */ /* 0x000fe200078ef809 */
[----:B------:R-:W-:Y:S06]  /*01d0*/  BRA `(.L_x_2) ;  /* 0x00000000001c7947 */ /* 0x000fec0003800000 */
.L_x_1:
[----:B------:R-:W-:Y:S01]  /*01e0*/  MOV R0, 0x3c80f082 ;  /* 0x3c80f08200007802 */ /* 0x000fe20000000f00 */
[----:B------:R-:W-:-:S04]  /*01f0*/  FMUL R5, R9, R9 ;  /* 0x0000000909057220 */ /* 0x000fc80000400000 */
[----:B------:R-:W-:-:S04]  /*0200*/  FFMA.FTZ R0, R5, R0, -0.052303962409496307373 ;  /* 0xbd563cae05007423 */ /* 0x000fc80000010000 */
[----:B------:R-:W-:-:S04]  /*0210*/  FFMA.FTZ R0, R5, R0, 0.1331529766321182251 ;  /* 0x3e08594105007423 */ /* 0x000fc80000010000 */
[----:B------:R-:W-:-:S04]  /*0220*/  FFMA.FTZ R0, R5, R0, -0.33332768082618713379 ;  /* 0xbeaaa9ed05007423 */ /* 0x000fc80000010000 */
[----:B------:R-:W-:-:S04]  /*0230*/  FFMA.FTZ R0, R5, R0, RZ ;  /* 0x0000000005007223 */ /* 0x000fc800000100ff */
[----:B------:R-:W-:-:S07]  /*0240*/  FFMA.FTZ R6, R9, R0, R9 ;  /* 0x0000000009067223 */ /* 0x000fce0000010009 */
.L_x_2:
[----:B------:R-:W-:Y:S05]  /*0250*/  BSYNC B0 ;  /* 0x0000000000007941 */ /* 0x000fea0003800000 */
.L_x_0:
[----:B------:R-:W-:Y:S01]  /*0260*/  FADD.FTZ R9, |R4|, -RZ ;  /* 0x800000ff04097221 */ /* 0x000fe20000010200 */
[----:B------:R-:W-:Y:S04]  /*0270*/  BSSY B0, `(.L_x_3) ;  /* 0x0000014000007945 */ /* 0x000fe80003800000 */
[----:B------:R-:W-:-:S13]  /*0280*/  FSETP.GE.AND P1, PT, R9, 0.60000002384185791016, PT ;  /* 0x3f19999a0900780b */ /* 0x000fda0003f26000 */
        /* <DEDUP_REMOVED lines=11> */
.L_x_4:
[----:B------:R-:W-:Y:S01]  /*0340*/  MOV R0, 0x3c80f082 ;  /* 0x3c80f08200007802 */ /* 0x000fe20000000f00 */
[----:B------:R-:W-:-:S04]  /*0350*/  FMUL R5, R4, R4 ;  /* 0x0000000404057220 */ /* 0x000fc80000400000 */
[----:B------:R-:W-:-:S04]  /*0360*/  FFMA.FTZ R0, R5, R0, -0.052303962409496307373 ;  /* 0xbd563cae05007423 */ /* 0x000fc80000010000 */
[----:B------:R-:W-:-:S04]  /*0370*/  FFMA.FTZ R0, R5, R0, 0.1331529766321182251 ;  /* 0x3e08594105007423 */ /* 0x000fc80000010000 */
[----:B------:R-:W-:-:S04]  /*0380*/  FFMA.FTZ R0, R5, R0, -0.33332768082618713379 ;  /* 0xbeaaa9ed05007423 */ /* 0x000fc80000010000 */
[----:B------:R-:W-:-:S04]  /*0390*/  FFMA.FTZ R5, R5, R0, RZ ;  /* 0x0000000005057223 */ /* 0x000fc800000100ff */
[----:B------:R-:W-:-:S07]  /*03a0*/  FFMA.FTZ R7, R4, R5, R4 ;  /* 0x0000000504077223 */ /* 0x000fce0000010004 */
.L_x_5:
[----:B------:R-:W-:Y:S05]  /*03b0*/  BSYNC B0 ;  /* 0x0000000000007941 */ /* 0x000fea0003800000 */
.L_x_3:
[----:B------:R-:W-:Y:S05]  /*03c0*/  @P0 EXIT ;  /* 0x000000000000094d */ /* 0x000fea0003800000 */
[----:B------:R-:W-:Y:S01]  /*03d0*/  STG.E.64 desc[UR4][R2.64], R6 ;  /* 0x0000000602007986 */ /* 0x000fe2000c101b04 */
[----:B------:R-:W-:Y:S05]  /*03e0*/  EXIT ;  /* 0x000000000000794d */ /* 0x000fea0003800000 */
.L_x_6:
[----:B------:R-:W-:-:S00]  /*03f0*/  BRA `(.L_x_6) ;  /* 0xfffffffc00fc7947 */ /* 0x000fc0000383ffff */
[----:B------:R-:W-:-:S00]  /*0400*/  NOP ;  /* 0x0000000000007918 */ /* 0x000fc00000000000 */
[----:B------:R-:W-:-:S00]  /*0410*/  NOP ;  /* 0x0000000000007918 */ /* 0x000fc00000000000 */
[----:B------:R-:W-:-:S00]  /*0420*/  NOP ;  /* 0x0000000000007918 */ /* 0x000fc00000000000 */
[----:B------:R-:W-:-:S00]  /*0430*/  NOP ;  /* 0x0000000000007918 */ /* 0x000fc00000000000 */
[----:B------:R-:W-:-:S00]  /*0440*/  NOP ;  /* 0x0000000000007918 */ /* 0x000fc00000000000 */
[----:B------:R-:W-:-:S00]  /*0450*/  NOP ;  /* 0x0000000000007918 */ /* 0x000fc00000000000 */
[----:B------:R-:W-:-:S00]  /*0460*/  NOP ;  /* 0x0000000000007918 */ /* 0x000fc00000000000 */
[----:B------:R-:W-:-:S00]  /*0470*/  NOP ;  /* 0x0000000000007918 */ /* 0x000fc00000000000 */
.L_x_7:


//--------------------- .nv.global.init           --------------------------
	.section	.nv.global.init,"aw",@progbits
.nv.global.init:
	.type		_$_str,@object
	.size		_$_str,(.L_0 - _$_str)
_$_str:
        /*0000*/ 	.byte	0x5f, 0x5f, 0x43, 0x55, 0x44, 0x41, 0x5f, 0x46, 0x54, 0x5a, 0x00
.L_0:


//--------------------- .nv.constant0.triton_poi_fused_convolution_tanh_10 --------------------------
	.section	.nv.constant0.triton_poi_fused_convolution_tanh_10,"a",@progbits
	.sectionflags	@""
	.align	4
.nv.constant0.triton_poi_fused_convolution_tanh_10:
	.zero		548
